//
// Generated by NVIDIA NVVM Compiler
//
// Compiler Build ID: CL-36424714
// Cuda compilation tools, release 13.0, V13.0.88
// Based on NVVM 20.0.0
//

.version 9.0
.target sm_100
.address_size 64

	// .globl	_Z6kernelPdS_S_d

.visible .entry _Z6kernelPdS_S_d(
	.param .u64 .ptr .align 1 _Z6kernelPdS_S_d_param_0,
	.param .u64 .ptr .align 1 _Z6kernelPdS_S_d_param_1,
	.param .u64 .ptr .align 1 _Z6kernelPdS_S_d_param_2,
	.param .f64 _Z6kernelPdS_S_d_param_3
)
{
	.reg .pred 	%p<2>;
	.reg .b32 	%r<6>;
	.reg .b64 	%rd<11>;
	.reg .b64 	%fd<5>;

	ld.param.u64 	%rd1, [_Z6kernelPdS_S_d_param_0];
	ld.param.u64 	%rd2, [_Z6kernelPdS_S_d_param_1];
	ld.param.u64 	%rd3, [_Z6kernelPdS_S_d_param_2];
	ld.param.f64 	%fd1, [_Z6kernelPdS_S_d_param_3];
	mov.u32 	%r2, %ctaid.x;
	mov.u32 	%r3, %ntid.x;
	mov.u32 	%r4, %tid.x;
	mad.lo.s32 	%r1, %r2, %r3, %r4;
	cvt.rzi.s32.f64 	%r5, %fd1;
	setp.ge.s32 	%p1, %r1, %r5;
	@%p1 bra 	$L__BB0_2;
	cvta.to.global.u64 	%rd4, %rd1;
	cvta.to.global.u64 	%rd5, %rd2;
	cvta.to.global.u64 	%rd6, %rd3;
	mul.wide.s32 	%rd7, %r1, 8;
	add.s64 	%rd8, %rd4, %rd7;
	ld.global.f64 	%fd2, [%rd8];
	add.s64 	%rd9, %rd5, %rd7;
	ld.global.f64 	%fd3, [%rd9];
	mul.f64 	%fd4, %fd2, %fd3;
	add.s64 	%rd10, %rd6, %rd7;
	st.global.f64 	[%rd10], %fd4;
$L__BB0_2:
	ret;

}


// ===== COMPILED SASS (sm_100) =====

	.target	sm_100

	.elftype	@"ET_EXEC"


//--------------------- .note.nv.tkinfo           --------------------------
	.section	.note.nv.tkinfo,"",@"SHT_NOTE"
	.sectionflags	@"SHF_NOTE_NV_TKINFO"
	.tkinfo
        /*0018*/ 	.word	0x00000002
        /*0030*/ 	.string	""
        /*0030*/ 	.string	"ptxas"
        /*0030*/ 	.string	"Cuda compilation tools, release 13.0, V13.0.88"
        /*0030*/ 	.string	"Build cuda_13.0.r13.0/compiler.36424714_0"
        /*0030*/ 	.string	"-arch sm_100 -m 64 "



//--------------------- .note.nv.cuinfo           --------------------------
	.section	.note.nv.cuinfo,"",@"SHT_NOTE"
	.sectionflags	@"SHF_NOTE_NV_CUINFO"
        /*0018*/ 	.short	0x0002
        /*001a*/ 	.short	0x0064
        /*001c*/ 	.short	0x0082
	.zero		2


//--------------------- .nv.info                  --------------------------
	.section	.nv.info,"",@"SHT_CUDA_INFO"
	.align	4


	//----- nvinfo : EIATTR_REGCOUNT
	.align		4
        /*0000*/ 	.byte	0x04, 0x2f
        /*0002*/ 	.short	(.L_1 - .L_0)
	.align		4
.L_0:
        /*0004*/ 	.word	index@(_Z6kernelPdS_S_d)
        /*0008*/ 	.word	0x0000000e


	//----- nvinfo : EIATTR_FRAME_SIZE
	.align		4
.L_1:
        /*000c*/ 	.byte	0x04, 0x11
        /*000e*/ 	.short	(.L_3 - .L_2)
	.align		4
.L_2:
        /*0010*/ 	.word	index@(_Z6kernelPdS_S_d)
        /*0014*/ 	.word	0x00000000


	//----- nvinfo : EIATTR_MIN_STACK_SIZE
	.align		4
.L_3:
        /*0018*/ 	.byte	0x04, 0x12
        /*001a*/ 	.short	(.L_5 - .L_4)
	.align		4
.L_4:
        /*001c*/ 	.word	index@(_Z6kernelPdS_S_d)
        /*0020*/ 	.word	0x00000000
.L_5:


//--------------------- .nv.compat                --------------------------
	.section	.nv.compat,"",@"SHT_CUDA_COMPAT_INFO"
	.align	4
        /*0000*/ 	.byte	0x02, 0x09, 0x00, 0x00, 0x02, 0x02, 0x01, 0x00, 0x02, 0x05, 0x05, 0x00, 0x03, 0x07, 0x01, 0x01
        /*0010*/ 	.byte	0x02, 0x03, 0x00, 0x00, 0x02, 0x06, 0x01, 0x00, 0x04, 0x0b, 0x08, 0x00, 0x01, 0x00, 0x00, 0x00
        /*0020*/ 	.byte	0x00, 0x00, 0x00, 0x00


//--------------------- .nv.info._Z6kernelPdS_S_d --------------------------
	.section	.nv.info._Z6kernelPdS_S_d,"",@"SHT_CUDA_INFO"
	.sectionflags	@""
	.align	4


	//----- nvinfo : EIATTR_CUDA_API_VERSION
	.align		4
        /*0000*/ 	.byte	0x04, 0x37
        /*0002*/ 	.short	(.L_7 - .L_6)
.L_6:
        /*0004*/ 	.word	0x00000082


	//----- nvinfo : EIATTR_KPARAM_INFO
	.align		4
.L_7:
        /*0008*/ 	.byte	0x04, 0x17
        /*000a*/ 	.short	(.L_9 - .L_8)
.L_8:
        /*000c*/ 	.word	0x00000000
        /*0010*/ 	.short	0x0003
        /*0012*/ 	.short	0x0018
        /*0014*/ 	.byte	0x00, 0xf0, 0x21, 0x00


	//----- nvinfo : EIATTR_KPARAM_INFO
	.align		4
.L_9:
        /*0018*/ 	.byte	0x04, 0x17
        /*001a*/ 	.short	(.L_11 - .L_10)
.L_10:
        /*001c*/ 	.word	0x00000000
        /*0020*/ 	.short	0x0002
        /*0022*/ 	.short	0x0010
        /*0024*/ 	.byte	0x00, 0xf5, 0x21, 0x00


	//----- nvinfo : EIATTR_KPARAM_INFO
	.align		4
.L_11:
        /*0028*/ 	.byte	0x04, 0x17
        /*002a*/ 	.short	(.L_13 - .L_12)
.L_12:
        /*002c*/ 	.word	0x00000000
        /*0030*/ 	.short	0x0001
        /*0032*/ 	.short	0x0008
        /*0034*/ 	.byte	0x00, 0xf5, 0x21, 0x00


	//----- nvinfo : EIATTR_KPARAM_INFO
	.align		4
.L_13:
        /*0038*/ 	.byte	0x04, 0x17
        /*003a*/ 	.short	(.L_15 - .L_14)
.L_14:
        /*003c*/ 	.word	0x00000000
        /*0040*/ 	.short	0x0000
        /*0042*/ 	.short	0x0000
        /*0044*/ 	.byte	0x00, 0xf5, 0x21, 0x00


	//----- nvinfo : EIATTR_SPARSE_MMA_MASK
	.align		4
.L_15:
        /*0048*/ 	.byte	0x03, 0x50
        /*004a*/ 	.short	0x0000


	//----- nvinfo : EIATTR_MAXREG_COUNT
	.align		4
        /*004c*/ 	.byte	0x03, 0x1b
        /*004e*/ 	.short	0x00ff


	//----- nvinfo : EIATTR_MERCURY_ISA_VERSION
	.align		4
        /*0050*/ 	.byte	0x03, 0x5f
        /*0052*/ 	.short	0x0101


	//----- nvinfo : EIATTR_VRC_CTA_INIT_COUNT
	.align		4
        /*0054*/ 	.byte	0x02, 0x4a
	.zero		1
	.zero		1


	//----- nvinfo : EIATTR_EXIT_INSTR_OFFSETS
	.align		4
        /*0058*/ 	.byte	0x04, 0x1c
        /*005a*/ 	.short	(.L_17 - .L_16)


	//   ....[0]....
.L_16:
        /*005c*/ 	.word	0x00000080


	//   ....[1]....
        /*0060*/ 	.word	0x00000140


	//----- nvinfo : EIATTR_CBANK_PARAM_SIZE
	.align		4
.L_17:
        /*0064*/ 	.byte	0x03, 0x19
        /*0066*/ 	.short	0x0020


	//----- nvinfo : EIATTR_PARAM_CBANK
	.align		4
        /*0068*/ 	.byte	0x04, 0x0a
        /*006a*/ 	.short	(.L_19 - .L_18)
	.align		4
.L_18:
        /*006c*/ 	.word	index@(.nv.constant0._Z6kernelPdS_S_d)
        /*0070*/ 	.short	0x0380
        /*0072*/ 	.short	0x0020


	//----- nvinfo : EIATTR_SW_WAR
	.align		4
.L_19:
        /*0074*/ 	.byte	0x04, 0x36
        /*0076*/ 	.short	(.L_21 - .L_20)
.L_20:
        /*0078*/ 	.word	0x00000008
.L_21:


//--------------------- .nv.callgraph             --------------------------
	.section	.nv.callgraph,"",@"SHT_CUDA_CALLGRAPH"
	.align	4
	.sectionentsize	8
	.align		4
        /*0000*/ 	.word	0x00000000
	.align		4
        /*0004*/ 	.word	0xffffffff
	.align		4
        /*0008*/ 	.word	0x00000000
	.align		4
        /*000c*/ 	.word	0xfffffffe
	.align		4
        /*0010*/ 	.word	0x00000000
	.align		4
        /*0014*/ 	.word	0xfffffffd
	.align		4
        /*0018*/ 	.word	0x00000000
	.align		4
        /*001c*/ 	.word	0xfffffffc


//--------------------- .text._Z6kernelPdS_S_d    --------------------------
	.section	.text._Z6kernelPdS_S_d,"ax",@progbits
	.align	128
        .global         _Z6kernelPdS_S_d
        .type           _Z6kernelPdS_S_d,@function
        .size           _Z6kernelPdS_S_d,(.L_x_1 - _Z6kernelPdS_S_d)
        .other          _Z6kernelPdS_S_d,@"STO_CUDA_ENTRY STV_DEFAULT"
_Z6kernelPdS_S_d:
.text._Z6kernelPdS_S_d:
[----:B------:R-:W-:Y:S01]  /*0000*/  LDC R1, c[0x0][0x37c] ;  /* 0x0000df00ff017b82 */ /* 0x000fe20000000800 */
[----:B------:R-:W0:Y:S01]  /*0010*/  S2R R2, SR_TID.X ;  /* 0x0000000000027919 */ /* 0x000e220000002100 */
[----:B------:R-:W1:Y:S06]  /*0020*/  LDCU.64 UR6, c[0x0][0x398] ;  /* 0x00007300ff0677ac */ /* 0x000e6c0008000a00 */
[----:B------:R-:W0:Y:S08]  /*0030*/  S2UR UR4, SR_CTAID.X ;  /* 0x00000000000479c3 */ /* 0x000e300000002500 */
[----:B------:R-:W0:Y:S01]  /*0040*/  LDC R11, c[0x0][0x360] ;  /* 0x0000d800ff0b7b82 */ /* 0x000e220000000800 */
[----:B-1----:R-:W1:Y:S01]  /*0050*/  F2I.F64.TRUNC R0, UR6 ;  /* 0x0000000600007d11 */ /* 0x002e62000830d100 */
[----:B0-----:R-:W-:-:S05]  /*0060*/  IMAD R11, R11, UR4, R2 ;  /* 0x000000040b0b7c24 */ /* 0x001fca000f8e0202 */
[----:B-1----:R-:W-:-:S13]  /*0070*/  ISETP.GE.AND P0, PT, R11, R0, PT ;  /* 0x000000000b00720c */ /* 0x002fda0003f06270 */
[----:B------:R-:W-:Y:S05]  /*0080*/  @P0 EXIT ;  /* 0x000000000000094d */ /* 0x000fea0003800000 */
[----:B------:R-:W0:Y:S01]  /*0090*/  LDC.64 R2, c[0x0][0x380] ;  /* 0x0000e000ff027b82 */ /* 0x000e220000000a00 */
[----:B------:R-:W1:Y:S07]  /*00a0*/  LDCU.64 UR4, c[0x0][0x358] ;  /* 0x00006b00ff0477ac */ /* 0x000e6e0008000a00 */
[----:B------:R-:W2:Y:S08]  /*00b0*/  LDC.64 R4, c[0x0][0x388] ;  /* 0x0000e200ff047b82 */ /* 0x000eb00000000a00 */
[----:B------:R-:W3:Y:S01]  /*00c0*/  LDC.64 R8, c[0x0][0x390] ;  /* 0x0000e400ff087b82 */ /* 0x000ee20000000a00 */
[----:B0-----:R-:W-:-:S06]  /*00d0*/  IMAD.WIDE R2, R11, 0x8, R2 ;  /* 0x000000080b027825 */ /* 0x001fcc00078e0202 */
[----:B-1----:R-:W4:Y:S01]  /*00e0*/  LDG.E.64 R2, desc[UR4][R2.64] ;  /* 0x0000000402027981 */ /* 0x002f22000c1e1b00 */
[----:B--2---:R-:W-:-:S06]  /*00f0*/  IMAD.WIDE R4, R11, 0x8, R4 ;  /* 0x000000080b047825 */ /* 0x004fcc00078e0204 */
[----:B------:R-:W4:Y:S01]  /*0100*/  LDG.E.64 R4, desc[UR4][R4.64] ;  /* 0x0000000404047981 */ /* 0x000f22000c1e1b00 */
[----:B---3--:R-:W-:Y:S01]  /*0110*/  IMAD.WIDE R8, R11, 0x8, R8 ;  /* 0x000000080b087825 */ /* 0x008fe200078e0208 */
[----:B----4-:R-:W-:-:S07]  /*0120*/  DMUL R6, R2, R4 ;  /* 0x0000000402067228 */ /* 0x010fce0000000000 */
[----:B------:R-:W-:Y:S01]  /*0130*/  STG.E.64 desc[UR4][R8.64], R6 ;  /* 0x0000000608007986 */ /* 0x000fe2000c101b04 */
[----:B------:R-:W-:Y:S05]  /*0140*/  EXIT ;  /* 0x000000000000794d */ /* 0x000fea0003800000 */
.L_x_0:
[----:B------:R-:W-:-:S00]  /*0150*/  BRA `(.L_x_0) ;  /* 0xfffffffc00fc7947 */ /* 0x000fc0000383ffff */
[----:B------:R-:W-:-:S00]  /*0160*/  NOP ;  /* 0x0000000000007918 */ /* 0x000fc00000000000 */
        /* <DEDUP_REMOVED lines=9> */
.L_x_1:


//--------------------- .nv.shared.reserved.0     --------------------------
	.section	.nv.shared.reserved.0,"aw",@nobits
	.weak		__nv_reservedSMEM_offset_0_alias
	.size		__nv_reservedSMEM_offset_0_alias, 0, 64
	.other		__nv_reservedSMEM_offset_0_alias,@"STO_CUDA_RESERVED_SHARED STV_DEFAULT"
__nv_reservedSMEM_offset_0_alias:
	.zero		0
	.zero		64


//--------------------- .nv.constant0._Z6kernelPdS_S_d --------------------------
	.section	.nv.constant0._Z6kernelPdS_S_d,"a",@progbits
	.sectionflags	@""
	.align	4
.nv.constant0._Z6kernelPdS_S_d:
	.zero		928


//--------------------- SYMBOLS --------------------------

	.type		.nv.reservedSmem.offset0,@object
	.size		.nv.reservedSmem.offset0,0x4
